//
// Generated by NVIDIA NVVM Compiler
//
// Compiler Build ID: CL-36424714
// Cuda compilation tools, release 13.0, V13.0.88
// Based on NVVM 20.0.0
//

.version 9.0
.target sm_100
.address_size 64

	// .globl	_Z10find_max_y6TargetiiPi

.visible .entry _Z10find_max_y6TargetiiPi(
	.param .align 8 .b8 _Z10find_max_y6TargetiiPi_param_0[16],
	.param .u32 _Z10find_max_y6TargetiiPi_param_1,
	.param .u32 _Z10find_max_y6TargetiiPi_param_2,
	.param .u64 .ptr .align 1 _Z10find_max_y6TargetiiPi_param_3
)
{
	.reg .pred 	%p<12>;
	.reg .b32 	%r<33>;
	.reg .b64 	%rd<3>;

	ld.param.v2.u32 	{%r3, %r4}, [_Z10find_max_y6TargetiiPi_param_0];
	ld.param.v2.u32 	{%r5, %r6}, [_Z10find_max_y6TargetiiPi_param_0+8];
	ld.param.u32 	%r16, [_Z10find_max_y6TargetiiPi_param_1];
	ld.param.u32 	%r17, [_Z10find_max_y6TargetiiPi_param_2];
	ld.param.u64 	%rd1, [_Z10find_max_y6TargetiiPi_param_3];
	mov.u32 	%r18, %ntid.x;
	mov.u32 	%r19, %ctaid.x;
	mov.u32 	%r20, %tid.x;
	mad.lo.s32 	%r21, %r18, %r19, %r20;
	mov.u32 	%r22, %ntid.y;
	mov.u32 	%r23, %ctaid.y;
	mov.u32 	%r24, %tid.y;
	mad.lo.s32 	%r25, %r22, %r23, %r24;
	add.s32 	%r30, %r21, %r16;
	add.s32 	%r29, %r25, %r17;
	mov.b32 	%r31, 0;
	mov.u32 	%r32, %r31;
$L__BB0_1:
	setp.lt.s32 	%p1, %r31, %r4;
	@%p1 bra 	$L__BB0_4;
	add.s32 	%r32, %r32, %r30;
	add.s32 	%r31, %r31, %r29;
	setp.eq.s32 	%p2, %r30, 0;
	setp.lt.s32 	%p3, %r30, 1;
	selp.b32 	%r26, 1, -1, %p3;
	selp.b32 	%r27, 0, %r26, %p2;
	add.s32 	%r30, %r27, %r30;
	add.s32 	%r29, %r29, -1;
	setp.lt.s32 	%p4, %r32, %r3;
	setp.gt.s32 	%p5, %r32, %r5;
	or.pred  	%p6, %p4, %p5;
	setp.lt.s32 	%p7, %r31, %r4;
	setp.gt.s32 	%p8, %r31, %r6;
	or.pred  	%p9, %p7, %p8;
	or.pred  	%p11, %p6, %p9;
	@%p11 bra 	$L__BB0_1;
	cvta.to.global.u64 	%rd2, %rd1;
	atom.global.add.u32 	%r28, [%rd2], 1;
$L__BB0_4:
	ret;

}


// ===== COMPILED SASS (sm_100) =====

	.target	sm_100

	.elftype	@"ET_EXEC"


//--------------------- .note.nv.tkinfo           --------------------------
	.section	.note.nv.tkinfo,"",@"SHT_NOTE"
	.sectionflags	@"SHF_NOTE_NV_TKINFO"
	.tkinfo
        /*0018*/ 	.word	0x00000002
        /*0030*/ 	.string	""
        /*0030*/ 	.string	"ptxas"
        /*0030*/ 	.string	"Cuda compilation tools, release 13.0, V13.0.88"
        /*0030*/ 	.string	"Build cuda_13.0.r13.0/compiler.36424714_0"
        /*0030*/ 	.string	"-arch sm_100 -m 64 "



//--------------------- .note.nv.cuinfo           --------------------------
	.section	.note.nv.cuinfo,"",@"SHT_NOTE"
	.sectionflags	@"SHF_NOTE_NV_CUINFO"
        /*0018*/ 	.short	0x0002
        /*001a*/ 	.short	0x0064
        /*001c*/ 	.short	0x0082
	.zero		2


//--------------------- .nv.info                  --------------------------
	.section	.nv.info,"",@"SHT_CUDA_INFO"
	.align	4


	//----- nvinfo : EIATTR_REGCOUNT
	.align		4
        /*0000*/ 	.byte	0x04, 0x2f
        /*0002*/ 	.short	(.L_1 - .L_0)
	.align		4
.L_0:
        /*0004*/ 	.word	index@(_Z10find_max_y6TargetiiPi)
        /*0008*/ 	.word	0x0000000a


	//----- nvinfo : EIATTR_FRAME_SIZE
	.align		4
.L_1:
        /*000c*/ 	.byte	0x04, 0x11
        /*000e*/ 	.short	(.L_3 - .L_2)
	.align		4
.L_2:
        /*0010*/ 	.word	index@(_Z10find_max_y6TargetiiPi)
        /*0014*/ 	.word	0x00000000


	//----- nvinfo : EIATTR_MIN_STACK_SIZE
	.align		4
.L_3:
        /*0018*/ 	.byte	0x04, 0x12
        /*001a*/ 	.short	(.L_5 - .L_4)
	.align		4
.L_4:
        /*001c*/ 	.word	index@(_Z10find_max_y6TargetiiPi)
        /*0020*/ 	.word	0x00000000
.L_5:


//--------------------- .nv.compat                --------------------------
	.section	.nv.compat,"",@"SHT_CUDA_COMPAT_INFO"
	.align	4
        /*0000*/ 	.byte	0x02, 0x09, 0x00, 0x00, 0x02, 0x02, 0x01, 0x00, 0x02, 0x05, 0x05, 0x00, 0x03, 0x07, 0x01, 0x01
        /*0010*/ 	.byte	0x02, 0x03, 0x00, 0x00, 0x02, 0x06, 0x01, 0x00, 0x04, 0x0b, 0x08, 0x00, 0x09, 0x00, 0x00, 0x00
        /*0020*/ 	.byte	0x00, 0x00, 0x00, 0x00


//--------------------- .nv.info._Z10find_max_y6TargetiiPi --------------------------
	.section	.nv.info._Z10find_max_y6TargetiiPi,"",@"SHT_CUDA_INFO"
	.sectionflags	@""
	.align	4


	//----- nvinfo : EIATTR_CUDA_API_VERSION
	.align		4
        /*0000*/ 	.byte	0x04, 0x37
        /*0002*/ 	.short	(.L_7 - .L_6)
.L_6:
        /*0004*/ 	.word	0x00000082


	//----- nvinfo : EIATTR_KPARAM_INFO
	.align		4
.L_7:
        /*0008*/ 	.byte	0x04, 0x17
        /*000a*/ 	.short	(.L_9 - .L_8)
.L_8:
        /*000c*/ 	.word	0x00000000
        /*0010*/ 	.short	0x0003
        /*0012*/ 	.short	0x0018
        /*0014*/ 	.byte	0x00, 0xf5, 0x21, 0x00


	//----- nvinfo : EIATTR_KPARAM_INFO
	.align		4
.L_9:
        /*0018*/ 	.byte	0x04, 0x17
        /*001a*/ 	.short	(.L_11 - .L_10)
.L_10:
        /*001c*/ 	.word	0x00000000
        /*0020*/ 	.short	0x0002
        /*0022*/ 	.short	0x0014
        /*0024*/ 	.byte	0x00, 0xf0, 0x11, 0x00


	//----- nvinfo : EIATTR_KPARAM_INFO
	.align		4
.L_11:
        /*0028*/ 	.byte	0x04, 0x17
        /*002a*/ 	.short	(.L_13 - .L_12)
.L_12:
        /*002c*/ 	.word	0x00000000
        /*0030*/ 	.short	0x0001
        /*0032*/ 	.short	0x0010
        /*0034*/ 	.byte	0x00, 0xf0, 0x11, 0x00


	//----- nvinfo : EIATTR_KPARAM_INFO
	.align		4
.L_13:
        /*0038*/ 	.byte	0x04, 0x17
        /*003a*/ 	.short	(.L_15 - .L_14)
.L_14:
        /*003c*/ 	.word	0x00000000
        /*0040*/ 	.short	0x0000
        /*0042*/ 	.short	0x0000
        /*0044*/ 	.byte	0x00, 0xf0, 0x41, 0x00


	//----- nvinfo : EIATTR_SPARSE_MMA_MASK
	.align		4
.L_15:
        /*0048*/ 	.byte	0x03, 0x50
        /*004a*/ 	.short	0x0000


	//----- nvinfo : EIATTR_MAXREG_COUNT
	.align		4
        /*004c*/ 	.byte	0x03, 0x1b
        /*004e*/ 	.short	0x00ff


	//----- nvinfo : EIATTR_MERCURY_ISA_VERSION
	.align		4
        /*0050*/ 	.byte	0x03, 0x5f
        /*0052*/ 	.short	0x0101


	//----- nvinfo : EIATTR_INT_WARP_WIDE_INSTR_OFFSETS
	.align		4
        /*0054*/ 	.byte	0x04, 0x31
        /*0056*/ 	.short	(.L_17 - .L_16)


	//   ....[0]....
.L_16:
        /*0058*/ 	.word	0x00000270


	//----- nvinfo : EIATTR_VRC_CTA_INIT_COUNT
	.align		4
.L_17:
        /*005c*/ 	.byte	0x02, 0x4a
	.zero		1
	.zero		1


	//----- nvinfo : EIATTR_EXIT_INSTR_OFFSETS
	.align		4
        /*0060*/ 	.byte	0x04, 0x1c
        /*0062*/ 	.short	(.L_19 - .L_18)


	//   ....[0]....
.L_18:
        /*0064*/ 	.word	0x00000150


	//   ....[1]....
        /*0068*/ 	.word	0x000002c0


	//----- nvinfo : EIATTR_CRS_STACK_SIZE
	.align		4
.L_19:
        /*006c*/ 	.byte	0x04, 0x1e
        /*006e*/ 	.short	(.L_21 - .L_20)
.L_20:
        /*0070*/ 	.word	0x00000000


	//----- nvinfo : EIATTR_CBANK_PARAM_SIZE
	.align		4
.L_21:
        /*0074*/ 	.byte	0x03, 0x19
        /*0076*/ 	.short	0x0020


	//----- nvinfo : EIATTR_PARAM_CBANK
	.align		4
        /*0078*/ 	.byte	0x04, 0x0a
        /*007a*/ 	.short	(.L_23 - .L_22)
	.align		4
.L_22:
        /*007c*/ 	.word	index@(.nv.constant0._Z10find_max_y6TargetiiPi)
        /*0080*/ 	.short	0x0380
        /*0082*/ 	.short	0x0020


	//----- nvinfo : EIATTR_SW_WAR
	.align		4
.L_23:
        /*0084*/ 	.byte	0x04, 0x36
        /*0086*/ 	.short	(.L_25 - .L_24)
.L_24:
        /*0088*/ 	.word	0x00000008
.L_25:


//--------------------- .nv.callgraph             --------------------------
	.section	.nv.callgraph,"",@"SHT_CUDA_CALLGRAPH"
	.align	4
	.sectionentsize	8
	.align		4
        /*0000*/ 	.word	0x00000000
	.align		4
        /*0004*/ 	.word	0xffffffff
	.align		4
        /*0008*/ 	.word	0x00000000
	.align		4
        /*000c*/ 	.word	0xfffffffe
	.align		4
        /*0010*/ 	.word	0x00000000
	.align		4
        /*0014*/ 	.word	0xfffffffd
	.align		4
        /*0018*/ 	.word	0x00000000
	.align		4
        /*001c*/ 	.word	0xfffffffc


//--------------------- .text._Z10find_max_y6TargetiiPi --------------------------
	.section	.text._Z10find_max_y6TargetiiPi,"ax",@progbits
	.align	128
        .global         _Z10find_max_y6TargetiiPi
        .type           _Z10find_max_y6TargetiiPi,@function
        .size           _Z10find_max_y6TargetiiPi,(.L_x_3 - _Z10find_max_y6TargetiiPi)
        .other          _Z10find_max_y6TargetiiPi,@"STO_CUDA_ENTRY STV_DEFAULT"
_Z10find_max_y6TargetiiPi:
.text._Z10find_max_y6TargetiiPi:
[----:B------:R-:W-:Y:S01]  /*0000*/  LDC R1, c[0x0][0x37c] ;  /* 0x0000df00ff017b82 */ /* 0x000fe20000000800 */
[----:B------:R-:W0:Y:S01]  /*0010*/  S2R R0, SR_CTAID.X ;  /* 0x0000000000007919 */ /* 0x000e220000002500 */
[----:B------:R-:W0:Y:S01]  /*0020*/  LDCU UR6, c[0x0][0x360] ;  /* 0x00006c00ff0677ac */ /* 0x000e220008000800 */
[----:B------:R-:W-:Y:S01]  /*0030*/  BSSY.RECONVERGENT B0, `(.L_x_0) ;  /* 0x0000021000007945 */ /* 0x000fe20003800200 */
[----:B------:R-:W-:Y:S01]  /*0040*/  IMAD.MOV.U32 R6, RZ, RZ, -0x1 ;  /* 0xffffffffff067424 */ /* 0x000fe200078e00ff */
[----:B------:R-:W0:Y:S01]  /*0050*/  S2R R3, SR_TID.X ;  /* 0x0000000000037919 */ /* 0x000e220000002100 */
[----:B------:R-:W1:Y:S01]  /*0060*/  LDCU UR7, c[0x0][0x364] ;  /* 0x00006c80ff0777ac */ /* 0x000e620008000800 */
[----:B------:R-:W1:Y:S01]  /*0070*/  S2R R2, SR_CTAID.Y ;  /* 0x0000000000027919 */ /* 0x000e620000002600 */
[----:B------:R-:W2:Y:S01]  /*0080*/  LDCU.64 UR8, c[0x0][0x390] ;  /* 0x00007200ff0877ac */ /* 0x000ea20008000a00 */
[----:B------:R-:W1:Y:S01]  /*0090*/  S2R R5, SR_TID.Y ;  /* 0x0000000000057919 */ /* 0x000e620000002200 */
[----:B------:R-:W3:Y:S01]  /*00a0*/  LDCU.64 UR4, c[0x0][0x358] ;  /* 0x00006b00ff0477ac */ /* 0x000ee20008000a00 */
[----:B------:R-:W4:Y:S01]  /*00b0*/  LDCU UR10, c[0x0][0x384] ;  /* 0x00007080ff0a77ac */ /* 0x000f220008000800 */
[----:B------:R-:W5:Y:S01]  /*00c0*/  LDCU UR11, c[0x0][0x380] ;  /* 0x00007000ff0b77ac */ /* 0x000f620008000800 */
[----:B------:R-:W0:Y:S02]  /*00d0*/  LDCU.64 UR12, c[0x0][0x388] ;  /* 0x00007100ff0c77ac */ /* 0x000e240008000a00 */
[----:B0-----:R-:W-:-:S02]  /*00e0*/  IMAD R0, R0, UR6, R3 ;  /* 0x0000000600007c24 */ /* 0x001fc4000f8e0203 */
[----:B------:R-:W-:Y:S02]  /*00f0*/  IMAD.MOV.U32 R3, RZ, RZ, RZ ;  /* 0x000000ffff037224 */ /* 0x000fe400078e00ff */
[----:B--2---:R-:W-:Y:S02]  /*0100*/  VIADD R0, R0, UR8 ;  /* 0x0000000800007c36 */ /* 0x004fe40008000000 */
[----:B-1----:R-:W-:Y:S02]  /*0110*/  IMAD R2, R2, UR7, R5 ;  /* 0x0000000702027c24 */ /* 0x002fe4000f8e0205 */
[----:B------:R-:W-:Y:S02]  /*0120*/  IMAD.MOV.U32 R5, RZ, RZ, RZ ;  /* 0x000000ffff057224 */ /* 0x000fe400078e00ff */
[----:B---345:R-:W-:-:S07]  /*0130*/  VIADD R2, R2, UR9 ;  /* 0x0000000902027c36 */ /* 0x038fce0008000000 */
.L_x_1:
[----:B------:R-:W-:-:S13]  /*0140*/  ISETP.GE.AND P0, PT, R3, UR10, PT ;  /* 0x0000000a03007c0c */ /* 0x000fda000bf06270 */
[----:B------:R-:W-:Y:S05]  /*0150*/  @!P0 EXIT ;  /* 0x000000000000894d */ /* 0x000fea0003800000 */
[----:B------:R-:W-:Y:S01]  /*0160*/  IMAD.IADD R5, R5, 0x1, R0 ;  /* 0x0000000105057824 */ /* 0x000fe200078e0200 */
[C---:B------:R-:W-:Y:S01]  /*0170*/  ISETP.GE.AND P2, PT, R0.reuse, 0x1, PT ;  /* 0x000000010000780c */ /* 0x040fe20003f46270 */
[----:B------:R-:W-:Y:S01]  /*0180*/  IMAD.IADD R3, R3, 0x1, R2 ;  /* 0x0000000103037824 */ /* 0x000fe200078e0202 */
[----:B------:R-:W-:Y:S01]  /*0190*/  ISETP.NE.AND P3, PT, R0, RZ, PT ;  /* 0x000000ff0000720c */ /* 0x000fe20003f65270 */
[----:B------:R-:W-:Y:S01]  /*01a0*/  VIADD R2, R2, 0xffffffff ;  /* 0xffffffff02027836 */ /* 0x000fe20000000000 */
[----:B------:R-:W-:Y:S02]  /*01b0*/  ISETP.GT.AND P0, PT, R5, UR12, PT ;  /* 0x0000000c05007c0c */ /* 0x000fe4000bf04270 */
[----:B------:R-:W-:Y:S02]  /*01c0*/  ISETP.GT.AND P1, PT, R3, UR13, PT ;  /* 0x0000000d03007c0c */ /* 0x000fe4000bf24270 */
[----:B------:R-:W-:Y:S02]  /*01d0*/  ISETP.LT.OR P0, PT, R5, UR11, P0 ;  /* 0x0000000b05007c0c */ /* 0x000fe40008701670 */
[----:B------:R-:W-:-:S02]  /*01e0*/  ISETP.LT.OR P1, PT, R3, UR10, P1 ;  /* 0x0000000a03007c0c */ /* 0x000fc40008f21670 */
[----:B------:R-:W-:Y:S02]  /*01f0*/  SEL R4, R6, 0x1, P2 ;  /* 0x0000000106047807 */ /* 0x000fe40001000000 */
[----:B------:R-:W-:Y:S02]  /*0200*/  PLOP3.LUT P0, PT, P0, P1, PT, 0xf8, 0x8f ;  /* 0x00000000008f781c */ /* 0x000fe40000703f70 */
[----:B------:R-:W-:-:S05]  /*0210*/  SEL R7, R4, RZ, P3 ;  /* 0x000000ff04077207 */ /* 0x000fca0001800000 */
[----:B------:R-:W-:-:S06]  /*0220*/  IMAD.IADD R0, R7, 0x1, R0 ;  /* 0x0000000107007824 */ /* 0x000fcc00078e0200 */
[----:B------:R-:W-:Y:S05]  /*0230*/  @P0 BRA `(.L_x_1) ;  /* 0xfffffffc00c00947 */ /* 0x000fea000383ffff */
[----:B------:R-:W-:Y:S05]  /*0240*/  BSYNC.RECONVERGENT B0 ;  /* 0x0000000000007941 */ /* 0x000fea0003800200 */
.L_x_0:
[----:B------:R-:W0:Y:S01]  /*0250*/  S2R R0, SR_LANEID ;  /* 0x0000000000007919 */ /* 0x000e220000000000 */
[----:B------:R-:W1:Y:S01]  /*0260*/  LDC.64 R2, c[0x0][0x398] ;  /* 0x0000e600ff027b82 */ /* 0x000e620000000a00 */
[----:B------:R-:W-:Y:S02]  /*0270*/  VOTEU.ANY UR6, UPT, PT ;  /* 0x0000000000067886 */ /* 0x000fe400038e0100 */
[----:B------:R-:W-:Y:S02]  /*0280*/  UFLO.U32 UR7, UR6 ;  /* 0x00000006000772bd */ /* 0x000fe400080e0000 */
[----:B------:R-:W1:Y:S04]  /*0290*/  POPC R5, UR6 ;  /* 0x0000000600057d09 */ /* 0x000e680008000000 */
[----:B0-----:R-:W-:-:S13]  /*02a0*/  ISETP.EQ.U32.AND P0, PT, R0, UR7, PT ;  /* 0x0000000700007c0c */ /* 0x001fda000bf02070 */
[----:B-1----:R-:W-:Y:S01]  /*02b0*/  @P0 REDG.E.ADD.STRONG.GPU desc[UR4][R2.64], R5 ;  /* 0x000000050200098e */ /* 0x002fe2000c12e104 */
[----:B------:R-:W-:Y:S05]  /*02c0*/  EXIT ;  /* 0x000000000000794d */ /* 0x000fea0003800000 */
.L_x_2:
[----:B------:R-:W-:-:S00]  /*02d0*/  BRA `(.L_x_2) ;  /* 0xfffffffc00fc7947 */ /* 0x000fc0000383ffff */
[----:B------:R-:W-:-:S00]  /*02e0*/  NOP ;  /* 0x0000000000007918 */ /* 0x000fc00000000000 */
        /* <DEDUP_REMOVED lines=9> */
.L_x_3:


//--------------------- .nv.shared.reserved.0     --------------------------
	.section	.nv.shared.reserved.0,"aw",@nobits
	.weak		__nv_reservedSMEM_offset_0_alias
	.size		__nv_reservedSMEM_offset_0_alias, 0, 64
	.other		__nv_reservedSMEM_offset_0_alias,@"STO_CUDA_RESERVED_SHARED STV_DEFAULT"
__nv_reservedSMEM_offset_0_alias:
	.zero		0
	.zero		64


//--------------------- .nv.constant0._Z10find_max_y6TargetiiPi --------------------------
	.section	.nv.constant0._Z10find_max_y6TargetiiPi,"a",@progbits
	.sectionflags	@""
	.align	4
.nv.constant0._Z10find_max_y6TargetiiPi:
	.zero		928


//--------------------- SYMBOLS --------------------------

	.type		.nv.reservedSmem.offset0,@object
	.size		.nv.reservedSmem.offset0,0x4
